//
// Generated by NVIDIA NVVM Compiler
//
// Compiler Build ID: CL-36424714
// Cuda compilation tools, release 13.0, V13.0.88
// Based on NVVM 20.0.0
//

.version 9.0
.target sm_100
.address_size 64

	// .globl	_Z12_Perfect_GPUPxx
.extern .func  (.param .b32 func_retval0) vprintf
(
	.param .b64 vprintf_param_0,
	.param .b64 vprintf_param_1
)
;
.const .align 8 .u64 dev_constN;
.global .align 1 .b8 $str[10] = {71, 80, 85, 45, 45, 62, 37, 100, 10};

.visible .entry _Z12_Perfect_GPUPxx(
	.param .u64 .ptr .align 1 _Z12_Perfect_GPUPxx_param_0,
	.param .u64 _Z12_Perfect_GPUPxx_param_1
)
{
	.local .align 8 .b8 	__local_depot0[8];
	.reg .b64 	%SP;
	.reg .b64 	%SPL;
	.reg .pred 	%p<18>;
	.reg .b32 	%r<26>;
	.reg .b64 	%rd<83>;

	mov.u64 	%SPL, __local_depot0;
	cvta.local.u64 	%SP, %SPL;
	ld.param.u64 	%rd43, [_Z12_Perfect_GPUPxx_param_0];
	ld.param.u64 	%rd44, [_Z12_Perfect_GPUPxx_param_1];
	cvta.to.global.u64 	%rd1, %rd43;
	mov.u32 	%r3, %ntid.x;
	mov.u32 	%r4, %ctaid.x;
	mul.lo.s32 	%r1, %r3, %r4;
	mov.u32 	%r2, %tid.x;
	add.s32 	%r5, %r2, %r1;
	add.s32 	%r6, %r5, 2;
	cvt.u64.u32 	%rd2, %r6;
	setp.lt.s64 	%p1, %rd44, %rd2;
	@%p1 bra 	$L__BB0_25;
	cvt.u32.u64 	%r7, %rd2;
	mov.b64 	%rd82, 0;
	st.global.u64 	[%rd1], %rd82;
	setp.lt.u32 	%p2, %r7, 2;
	@%p2 bra 	$L__BB0_23;
	add.s64 	%rd3, %rd2, -1;
	and.b64  	%rd78, %rd3, 3;
	setp.lt.u32 	%p3, %r5, 3;
	mov.b64 	%rd82, 0;
	mov.b64 	%rd79, 1;
	@%p3 bra 	$L__BB0_18;
	and.b64  	%rd5, %rd3, -4;
	mov.b64 	%rd82, 0;
	mov.b64 	%rd69, 4;
$L__BB0_4:
	add.s64 	%rd8, %rd69, -3;
	and.b64  	%rd51, %rd8, -4294967296;
	setp.ne.s64 	%p4, %rd51, 0;
	@%p4 bra 	$L__BB0_6;
	cvt.u32.u64 	%r9, %rd8;
	rem.u32 	%r11, %r7, %r9;
	cvt.u64.u32 	%rd71, %r11;
	bra.uni 	$L__BB0_7;
$L__BB0_6:
	rem.u64 	%rd71, %rd2, %rd8;
$L__BB0_7:
	setp.eq.s64 	%p5, %rd71, 0;
	selp.b64 	%rd52, %rd8, 0, %p5;
	add.s64 	%rd12, %rd52, %rd82;
	add.s64 	%rd13, %rd69, -2;
	and.b64  	%rd53, %rd13, -4294967296;
	setp.ne.s64 	%p6, %rd53, 0;
	@%p6 bra 	$L__BB0_9;
	cvt.u32.u64 	%r12, %rd13;
	rem.u32 	%r14, %r7, %r12;
	cvt.u64.u32 	%rd72, %r14;
	bra.uni 	$L__BB0_10;
$L__BB0_9:
	rem.u64 	%rd72, %rd2, %rd13;
$L__BB0_10:
	setp.eq.s64 	%p7, %rd72, 0;
	add.s64 	%rd17, %rd8, 1;
	selp.b64 	%rd54, %rd17, 0, %p7;
	add.s64 	%rd18, %rd54, %rd12;
	add.s64 	%rd19, %rd69, -1;
	and.b64  	%rd55, %rd19, -4294967296;
	setp.ne.s64 	%p8, %rd55, 0;
	@%p8 bra 	$L__BB0_12;
	cvt.u32.u64 	%r15, %rd19;
	rem.u32 	%r17, %r7, %r15;
	cvt.u64.u32 	%rd73, %r17;
	bra.uni 	$L__BB0_13;
$L__BB0_12:
	rem.u64 	%rd73, %rd2, %rd19;
$L__BB0_13:
	setp.eq.s64 	%p9, %rd73, 0;
	add.s64 	%rd56, %rd17, 1;
	selp.b64 	%rd57, %rd56, 0, %p9;
	add.s64 	%rd23, %rd57, %rd18;
	and.b64  	%rd58, %rd69, -4294967296;
	setp.ne.s64 	%p10, %rd58, 0;
	@%p10 bra 	$L__BB0_15;
	cvt.u32.u64 	%r18, %rd69;
	rem.u32 	%r20, %r7, %r18;
	cvt.u64.u32 	%rd74, %r20;
	bra.uni 	$L__BB0_16;
$L__BB0_15:
	rem.u64 	%rd74, %rd2, %rd69;
$L__BB0_16:
	setp.eq.s64 	%p11, %rd74, 0;
	selp.b64 	%rd59, %rd69, 0, %p11;
	add.s64 	%rd82, %rd59, %rd23;
	add.s64 	%rd28, %rd69, 4;
	setp.ne.s64 	%p12, %rd69, %rd5;
	mov.u64 	%rd69, %rd28;
	@%p12 bra 	$L__BB0_4;
	add.s64 	%rd79, %rd28, -3;
$L__BB0_18:
	setp.eq.s64 	%p13, %rd78, 0;
	@%p13 bra 	$L__BB0_23;
$L__BB0_19:
	.pragma "nounroll";
	and.b64  	%rd60, %rd79, -4294967296;
	setp.ne.s64 	%p14, %rd60, 0;
	@%p14 bra 	$L__BB0_21;
	cvt.u32.u64 	%r21, %rd79;
	rem.u32 	%r23, %r7, %r21;
	cvt.u64.u32 	%rd81, %r23;
	bra.uni 	$L__BB0_22;
$L__BB0_21:
	rem.u64 	%rd81, %rd2, %rd79;
$L__BB0_22:
	setp.eq.s64 	%p15, %rd81, 0;
	selp.b64 	%rd61, %rd79, 0, %p15;
	add.s64 	%rd82, %rd61, %rd82;
	add.s64 	%rd79, %rd79, 1;
	add.s64 	%rd78, %rd78, -1;
	setp.ne.s64 	%p16, %rd78, 0;
	@%p16 bra 	$L__BB0_19;
$L__BB0_23:
	setp.ne.s64 	%p17, %rd82, %rd2;
	@%p17 bra 	$L__BB0_25;
	add.u64 	%rd62, %SP, 0;
	add.u64 	%rd63, %SPL, 0;
	st.local.u64 	[%rd63], %rd2;
	mov.u64 	%rd64, $str;
	cvta.global.u64 	%rd65, %rd64;
	{ // callseq 0, 0
	.param .b64 param0;
	st.param.b64 	[param0], %rd65;
	.param .b64 param1;
	st.param.b64 	[param1], %rd62;
	.param .b32 retval0;
	call.uni (retval0), 
	vprintf, 
	(
	param0, 
	param1
	);
	ld.param.b32 	%r24, [retval0];
	} // callseq 0
	ld.global.u64 	%rd66, [%rd1];
	shl.b64 	%rd67, %rd66, 3;
	add.s64 	%rd68, %rd1, %rd67;
	st.global.u64 	[%rd68+8], %rd2;
$L__BB0_25:
	ret;

}


// ===== COMPILED SASS (sm_100) =====

	.target	sm_100

	.elftype	@"ET_EXEC"


//--------------------- .note.nv.tkinfo           --------------------------
	.section	.note.nv.tkinfo,"",@"SHT_NOTE"
	.sectionflags	@"SHF_NOTE_NV_TKINFO"
	.tkinfo
        /*0018*/ 	.word	0x00000002
        /*0030*/ 	.string	""
        /*0030*/ 	.string	"ptxas"
        /*0030*/ 	.string	"Cuda compilation tools, release 13.0, V13.0.88"
        /*0030*/ 	.string	"Build cuda_13.0.r13.0/compiler.36424714_0"
        /*0030*/ 	.string	"-arch sm_100 -m 64 "



//--------------------- .note.nv.cuinfo           --------------------------
	.section	.note.nv.cuinfo,"",@"SHT_NOTE"
	.sectionflags	@"SHF_NOTE_NV_CUINFO"
        /*0018*/ 	.short	0x0002
        /*001a*/ 	.short	0x0064
        /*001c*/ 	.short	0x0082
	.zero		2


//--------------------- .nv.info                  --------------------------
	.section	.nv.info,"",@"SHT_CUDA_INFO"
	.align	4


	//----- nvinfo : EIATTR_REGCOUNT
	.align		4
        /*0000*/ 	.byte	0x04, 0x2f
        /*0002*/ 	.short	(.L_3 - .L_2)
	.align		4
.L_2:
        /*0004*/ 	.word	index@(_Z12_Perfect_GPUPxx)
        /*0008*/ 	.word	0x00000020


	//----- nvinfo : EIATTR_FRAME_SIZE
	.align		4
.L_3:
        /*000c*/ 	.byte	0x04, 0x11
        /*000e*/ 	.short	(.L_5 - .L_4)
	.align		4
.L_4:
        /*0010*/ 	.word	index@($__internal_0_$__cuda_sm20_rem_u64)
        /*0014*/ 	.word	0x00000008


	//----- nvinfo : EIATTR_FRAME_SIZE
	.align		4
.L_5:
        /*0018*/ 	.byte	0x04, 0x11
        /*001a*/ 	.short	(.L_7 - .L_6)
	.align		4
.L_6:
        /*001c*/ 	.word	index@(_Z12_Perfect_GPUPxx)
        /*0020*/ 	.word	0x00000008


	//----- nvinfo : EIATTR_MIN_STACK_SIZE
	.align		4
.L_7:
        /*0024*/ 	.byte	0x04, 0x12
        /*0026*/ 	.short	(.L_9 - .L_8)
	.align		4
.L_8:
        /*0028*/ 	.word	index@(_Z12_Perfect_GPUPxx)
        /*002c*/ 	.word	0x00000008
.L_9:


//--------------------- .nv.compat                --------------------------
	.section	.nv.compat,"",@"SHT_CUDA_COMPAT_INFO"
	.align	4
        /*0000*/ 	.byte	0x02, 0x09, 0x00, 0x00, 0x02, 0x02, 0x01, 0x00, 0x02, 0x05, 0x05, 0x00, 0x03, 0x07, 0x01, 0x01
        /*0010*/ 	.byte	0x02, 0x03, 0x00, 0x00, 0x02, 0x06, 0x01, 0x00, 0x04, 0x0b, 0x08, 0x00, 0x09, 0x00, 0x00, 0x00
        /*0020*/ 	.byte	0x00, 0x00, 0x00, 0x00


//--------------------- .nv.info._Z12_Perfect_GPUPxx --------------------------
	.section	.nv.info._Z12_Perfect_GPUPxx,"",@"SHT_CUDA_INFO"
	.sectionflags	@""
	.align	4


	//----- nvinfo : EIATTR_CUDA_API_VERSION
	.align		4
        /*0000*/ 	.byte	0x04, 0x37
        /*0002*/ 	.short	(.L_11 - .L_10)
.L_10:
        /*0004*/ 	.word	0x00000082


	//----- nvinfo : EIATTR_KPARAM_INFO
	.align		4
.L_11:
        /*0008*/ 	.byte	0x04, 0x17
        /*000a*/ 	.short	(.L_13 - .L_12)
.L_12:
        /*000c*/ 	.word	0x00000000
        /*0010*/ 	.short	0x0001
        /*0012*/ 	.short	0x0008
        /*0014*/ 	.byte	0x00, 0xf0, 0x21, 0x00


	//----- nvinfo : EIATTR_KPARAM_INFO
	.align		4
.L_13:
        /*0018*/ 	.byte	0x04, 0x17
        /*001a*/ 	.short	(.L_15 - .L_14)
.L_14:
        /*001c*/ 	.word	0x00000000
        /*0020*/ 	.short	0x0000
        /*0022*/ 	.short	0x0000
        /*0024*/ 	.byte	0x00, 0xf5, 0x21, 0x00


	//----- nvinfo : EIATTR_SPARSE_MMA_MASK
	.align		4
.L_15:
        /*0028*/ 	.byte	0x03, 0x50
        /*002a*/ 	.short	0x0000


	//----- nvinfo : EIATTR_MAXREG_COUNT
	.align		4
        /*002c*/ 	.byte	0x03, 0x1b
        /*002e*/ 	.short	0x00ff


	//----- nvinfo : EIATTR_EXTERNS
	.align		4
        /*0030*/ 	.byte	0x04, 0x0f
        /*0032*/ 	.short	(.L_17 - .L_16)


	//   ....[0]....
	.align		4
.L_16:
        /*0034*/ 	.word	index@(vprintf)


	//----- nvinfo : EIATTR_MERCURY_ISA_VERSION
	.align		4
.L_17:
        /*0038*/ 	.byte	0x03, 0x5f
        /*003a*/ 	.short	0x0101


	//----- nvinfo : EIATTR_VRC_CTA_INIT_COUNT
	.align		4
        /*003c*/ 	.byte	0x02, 0x4a
	.zero		1
	.zero		1


	//----- nvinfo : EIATTR_SYSCALL_OFFSETS
	.align		4
        /*0040*/ 	.byte	0x04, 0x46
        /*0042*/ 	.short	(.L_19 - .L_18)


	//   ....[0]....
.L_18:
        /*0044*/ 	.word	0x00000fc0


	//----- nvinfo : EIATTR_EXIT_INSTR_OFFSETS
	.align		4
.L_19:
        /*0048*/ 	.byte	0x04, 0x1c
        /*004a*/ 	.short	(.L_21 - .L_20)


	//   ....[0]....
.L_20:
        /*004c*/ 	.word	0x000000e0


	//   ....[1]....
        /*0050*/ 	.word	0x00000f30


	//   ....[2]....
        /*0054*/ 	.word	0x00001040


	//----- nvinfo : EIATTR_CRS_STACK_SIZE
	.align		4
.L_21:
        /*0058*/ 	.byte	0x04, 0x1e
        /*005a*/ 	.short	(.L_23 - .L_22)
.L_22:
        /*005c*/ 	.word	0x00000000


	//----- nvinfo : EIATTR_CBANK_PARAM_SIZE
	.align		4
.L_23:
        /*0060*/ 	.byte	0x03, 0x19
        /*0062*/ 	.short	0x0010


	//----- nvinfo : EIATTR_PARAM_CBANK
	.align		4
        /*0064*/ 	.byte	0x04, 0x0a
        /*0066*/ 	.short	(.L_25 - .L_24)
	.align		4
.L_24:
        /*0068*/ 	.word	index@(.nv.constant0._Z12_Perfect_GPUPxx)
        /*006c*/ 	.short	0x0380
        /*006e*/ 	.short	0x0010


	//----- nvinfo : EIATTR_SW_WAR
	.align		4
.L_25:
        /*0070*/ 	.byte	0x04, 0x36
        /*0072*/ 	.short	(.L_27 - .L_26)
.L_26:
        /*0074*/ 	.word	0x00000008
.L_27:


//--------------------- .nv.callgraph             --------------------------
	.section	.nv.callgraph,"",@"SHT_CUDA_CALLGRAPH"
	.align	4
	.sectionentsize	8
	.align		4
        /*0000*/ 	.word	0x00000000
	.align		4
        /*0004*/ 	.word	0xffffffff
	.align		4
        /*0008*/ 	.word	index@(_Z12_Perfect_GPUPxx)
	.align		4
        /*000c*/ 	.word	index@(vprintf)
	.align		4
        /*0010*/ 	.word	0x00000000
	.align		4
        /*0014*/ 	.word	0xfffffffe
	.align		4
        /*0018*/ 	.word	0x00000000
	.align		4
        /*001c*/ 	.word	0xfffffffd
	.align		4
        /*0020*/ 	.word	0x00000000
	.align		4
        /*0024*/ 	.word	0xfffffffc


//--------------------- .nv.constant4             --------------------------
	.section	.nv.constant4,"a",@progbits
	.align	8
	.align		8
.nv.constant4:
        /*0000*/ 	.dword	vprintf
	.align		8
        /*0008*/ 	.dword	$str


//--------------------- .nv.constant3             --------------------------
	.section	.nv.constant3,"a",@progbits
	.align	8
.nv.constant3:
	.type		dev_constN,@object
	.size		dev_constN,(.L_0 - dev_constN)
dev_constN:
	.zero		8
.L_0:


//--------------------- .text._Z12_Perfect_GPUPxx --------------------------
	.section	.text._Z12_Perfect_GPUPxx,"ax",@progbits
	.align	128
        .global         _Z12_Perfect_GPUPxx
        .type           _Z12_Perfect_GPUPxx,@function
        .size           _Z12_Perfect_GPUPxx,(.L_x_24 - _Z12_Perfect_GPUPxx)
        .other          _Z12_Perfect_GPUPxx,@"STO_CUDA_ENTRY STV_DEFAULT"
_Z12_Perfect_GPUPxx:
.text._Z12_Perfect_GPUPxx:
[----:B------:R-:W0:Y:S01]  /*0000*/  LDC R1, c[0x0][0x37c] ;  /* 0x0000df00ff017b82 */ /* 0x000e220000000800 */
[----:B------:R-:W1:Y:S01]  /*0010*/  S2R R0, SR_CTAID.X ;  /* 0x0000000000007919 */ /* 0x000e620000002500 */
[----:B------:R-:W2:Y:S01]  /*0020*/  LDCU UR5, c[0x0][0x2fc] ;  /* 0x00005f80ff0577ac */ /* 0x000ea20008000800 */
[----:B0-----:R-:W-:Y:S01]  /*0030*/  VIADD R1, R1, 0xfffffff8 ;  /* 0xfffffff801017836 */ /* 0x001fe20000000000 */
[----:B------:R-:W1:Y:S01]  /*0040*/  S2R R3, SR_TID.X ;  /* 0x0000000000037919 */ /* 0x000e620000002100 */
[----:B------:R-:W1:Y:S01]  /*0050*/  LDCU UR6, c[0x0][0x360] ;  /* 0x00006c00ff0677ac */ /* 0x000e620008000800 */
[----:B------:R-:W0:Y:S01]  /*0060*/  LDCU.64 UR8, c[0x0][0x388] ;  /* 0x00007100ff0877ac */ /* 0x000e220008000a00 */
[----:B------:R-:W3:Y:S02]  /*0070*/  LDCU UR4, c[0x0][0x2f8] ;  /* 0x00005f00ff0477ac */ /* 0x000ee40008000800 */
[----:B---3--:R-:W-:Y:S01]  /*0080*/  IADD3 R6, P1, PT, R1, UR4, RZ ;  /* 0x0000000401067c10 */ /* 0x008fe2000ff3e0ff */
[----:B-1----:R-:W-:-:S04]  /*0090*/  IMAD R0, R0, UR6, R3 ;  /* 0x0000000600007c24 */ /* 0x002fc8000f8e0203 */
[----:B--2---:R-:W-:Y:S02]  /*00a0*/  IMAD.X R7, RZ, RZ, UR5, P1 ;  /* 0x00000005ff077e24 */ /* 0x004fe400088e06ff */
[----:B------:R-:W-:-:S05]  /*00b0*/  VIADD R16, R0, 0x2 ;  /* 0x0000000200107836 */ /* 0x000fca0000000000 */
[----:B0-----:R-:W-:-:S04]  /*00c0*/  ISETP.GT.U32.AND P0, PT, R16, UR8, PT ;  /* 0x0000000810007c0c */ /* 0x001fc8000bf04070 */
[----:B------:R-:W-:-:S13]  /*00d0*/  ISETP.GT.AND.EX P0, PT, RZ, UR9, PT, P0 ;  /* 0x00000009ff007c0c */ /* 0x000fda000bf04300 */
[----:B------:R-:W-:Y:S05]  /*00e0*/  @P0 EXIT ;  /* 0x000000000000094d */ /* 0x000fea0003800000 */
[----:B------:R-:W0:Y:S01]  /*00f0*/  LDC.64 R2, c[0x0][0x380] ;  /* 0x0000e000ff027b82 */ /* 0x000e220000000a00 */
[----:B------:R-:W0:Y:S01]  /*0100*/  LDCU.64 UR36, c[0x0][0x358] ;  /* 0x00006b00ff2477ac */ /* 0x000e220008000a00 */
[----:B------:R-:W-:Y:S01]  /*0110*/  ISETP.GE.U32.AND P0, PT, R16, 0x2, PT ;  /* 0x000000021000780c */ /* 0x000fe20003f06070 */
[----:B------:R-:W-:Y:S01]  /*0120*/  BSSY.RECONVERGENT B0, `(.L_x_0) ;  /* 0x00000de000007945 */ /* 0x000fe20003800200 */
[----:B------:R-:W-:Y:S02]  /*0130*/  IMAD.MOV.U32 R15, RZ, RZ, RZ ;  /* 0x000000ffff0f7224 */ /* 0x000fe400078e00ff */
[----:B------:R-:W-:Y:S01]  /*0140*/  IMAD.MOV.U32 R19, RZ, RZ, RZ ;  /* 0x000000ffff137224 */ /* 0x000fe200078e00ff */
[----:B0-----:R0:W-:Y:S08]  /*0150*/  STG.E.64 desc[UR36][R2.64], RZ ;  /* 0x000000ff02007986 */ /* 0x0011f0000c101b24 */
[----:B------:R-:W-:Y:S05]  /*0160*/  @!P0 BRA `(.L_x_1) ;  /* 0x0000000c00648947 */ /* 0x000fea0003800000 */
[----:B------:R-:W-:Y:S01]  /*0170*/  ISETP.GE.U32.AND P0, PT, R0, 0x3, PT ;  /* 0x000000030000780c */ /* 0x000fe20003f06070 */
[----:B------:R-:W-:Y:S01]  /*0180*/  BSSY.RECONVERGENT B1, `(.L_x_2) ;  /* 0x00000aa000017945 */ /* 0x000fe20003800200 */
[----:B------:R-:W-:Y:S02]  /*0190*/  IADD3 R10, P1, PT, R16, -0x1, RZ ;  /* 0xffffffff100a7810 */ /* 0x000fe40007f3e0ff */
[----:B------:R-:W-:Y:S01]  /*01a0*/  CS2R R14, SRZ ;  /* 0x00000000000e7805 */ /* 0x000fe2000001ff00 */
[----:B------:R-:W-:Y:S02]  /*01b0*/  IMAD.MOV.U32 R19, RZ, RZ, RZ ;  /* 0x000000ffff137224 */ /* 0x000fe400078e00ff */
[----:B------:R-:W-:Y:S01]  /*01c0*/  IMAD.MOV.U32 R5, RZ, RZ, 0x1 ;  /* 0x00000001ff057424 */ /* 0x000fe200078e00ff */
[----:B------:R-:W-:Y:S01]  /*01d0*/  LOP3.LUT R11, R10, 0x3, RZ, 0xc0, !PT ;  /* 0x000000030a0b7812 */ /* 0x000fe200078ec0ff */
[----:B------:R-:W-:Y:S02]  /*01e0*/  IMAD.MOV.U32 R4, RZ, RZ, RZ ;  /* 0x000000ffff047224 */ /* 0x000fe400078e00ff */
[----:B------:R-:W-:-:S02]  /*01f0*/  IMAD.MOV.U32 R12, RZ, RZ, RZ ;  /* 0x000000ffff0c7224 */ /* 0x000fc400078e00ff */
[----:B------:R-:W-:Y:S01]  /*0200*/  IMAD.X R13, RZ, RZ, -0x1, P1 ;  /* 0xffffffffff0d7424 */ /* 0x000fe200008e06ff */
[----:B------:R-:W-:Y:S06]  /*0210*/  @!P0 BRA `(.L_x_3) ;  /* 0x0000000800808947 */ /* 0x000fec0003800000 */
[----:B------:R-:W-:Y:S01]  /*0220*/  BSSY.RECONVERGENT B2, `(.L_x_4) ;  /* 0x000009d000027945 */ /* 0x000fe20003800200 */
[----:B------:R-:W-:Y:S01]  /*0230*/  LOP3.LUT R10, R10, 0xfffffffc, RZ, 0xc0, !PT ;  /* 0xfffffffc0a0a7812 */ /* 0x000fe200078ec0ff */
[----:B------:R-:W-:Y:S02]  /*0240*/  IMAD.MOV.U32 R15, RZ, RZ, RZ ;  /* 0x000000ffff0f7224 */ /* 0x000fe400078e00ff */
[----:B------:R-:W-:Y:S02]  /*0250*/  IMAD.MOV.U32 R19, RZ, RZ, RZ ;  /* 0x000000ffff137224 */ /* 0x000fe400078e00ff */
[----:B------:R-:W-:Y:S02]  /*0260*/  IMAD.MOV.U32 R9, RZ, RZ, 0x4 ;  /* 0x00000004ff097424 */ /* 0x000fe400078e00ff */
[----:B------:R-:W-:-:S07]  /*0270*/  IMAD.MOV.U32 R8, RZ, RZ, RZ ;  /* 0x000000ffff087224 */ /* 0x000fce00078e00ff */
.L_x_17:
[----:B------:R-:W-:Y:S01]  /*0280*/  IADD3 R25, P0, PT, R9, -0x3, RZ ;  /* 0xfffffffd09197810 */ /* 0x000fe20007f1e0ff */
[----:B------:R-:W-:Y:S01]  /*0290*/  BSSY.RECONVERGENT B3, `(.L_x_5) ;  /* 0x0000021000037945 */ /* 0x000fe20003800200 */
[----:B------:R-:W-:Y:S02]  /*02a0*/  IMAD.MOV.U32 R5, RZ, RZ, R9 ;  /* 0x000000ffff057224 */ /* 0x000fe400078e0009 */
[----:B------:R-:W-:Y:S01]  /*02b0*/  IADD3.X R24, PT, PT, R8, -0x1, RZ, P0, !PT ;  /* 0xffffffff08187810 */ /* 0x000fe200007fe4ff */
[----:B------:R-:W-:-:S03]  /*02c0*/  IMAD.MOV.U32 R4, RZ, RZ, R8 ;  /* 0x000000ffff047224 */ /* 0x000fc600078e0008 */
[----:B------:R-:W-:-:S13]  /*02d0*/  ISETP.NE.U32.AND P0, PT, R24, RZ, PT ;  /* 0x000000ff1800720c */ /* 0x000fda0003f05070 */
[----:B------:R-:W-:Y:S05]  /*02e0*/  @P0 BRA `(.L_x_6) ;  /* 0x0000000000500947 */ /* 0x000fea0003800000 */
[----:B------:R-:W1:Y:S01]  /*02f0*/  I2F.U32.RP R0, R25 ;  /* 0x0000001900007306 */ /* 0x000e620000209000 */
[----:B------:R-:W-:-:S07]  /*0300*/  ISETP.NE.U32.AND P1, PT, R25, RZ, PT ;  /* 0x000000ff1900720c */ /* 0x000fce0003f25070 */
[----:B-1----:R-:W0:Y:S02]  /*0310*/  MUFU.RCP R0, R0 ;  /* 0x0000000000007308 */ /* 0x002e240000001000 */
[----:B0-----:R-:W-:-:S06]  /*0320*/  VIADD R2, R0, 0xffffffe ;  /* 0x0ffffffe00027836 */ /* 0x001fcc0000000000 */
[----:B------:R0:W1:Y:S02]  /*0330*/  F2I.FTZ.U32.TRUNC.NTZ R3, R2 ;  /* 0x0000000200037305 */ /* 0x000064000021f000 */
[----:B0-----:R-:W-:Y:S02]  /*0340*/  IMAD.MOV.U32 R2, RZ, RZ, RZ ;  /* 0x000000ffff027224 */ /* 0x001fe400078e00ff */
[----:B-1----:R-:W-:-:S04]  /*0350*/  IMAD.MOV R18, RZ, RZ, -R3 ;  /* 0x000000ffff127224 */ /* 0x002fc800078e0a03 */
[----:B------:R-:W-:-:S04]  /*0360*/  IMAD R21, R18, R25, RZ ;  /* 0x0000001912157224 */ /* 0x000fc800078e02ff */
[----:B------:R-:W-:-:S06]  /*0370*/  IMAD.HI.U32 R3, R3, R21, R2 ;  /* 0x0000001503037227 */ /* 0x000fcc00078e0002 */
[----:B------:R-:W-:-:S04]  /*0380*/  IMAD.HI.U32 R3, R3, R16, RZ ;  /* 0x0000001003037227 */ /* 0x000fc800078e00ff */
[----:B------:R-:W-:-:S04]  /*0390*/  IMAD.MOV R3, RZ, RZ, -R3 ;  /* 0x000000ffff037224 */ /* 0x000fc800078e0a03 */
[----:B------:R-:W-:-:S05]  /*03a0*/  IMAD R18, R25, R3, R16 ;  /* 0x0000000319127224 */ /* 0x000fca00078e0210 */
[----:B------:R-:W-:-:S13]  /*03b0*/  ISETP.GE.U32.AND P0, PT, R18, R25, PT ;  /* 0x000000191200720c */ /* 0x000fda0003f06070 */
[----:B------:R-:W-:-:S05]  /*03c0*/  @P0 IMAD.IADD R18, R18, 0x1, -R25 ;  /* 0x0000000112120824 */ /* 0x000fca00078e0a19 */
[----:B------:R-:W-:-:S13]  /*03d0*/  ISETP.GE.U32.AND P0, PT, R18, R25, PT ;  /* 0x000000191200720c */ /* 0x000fda0003f06070 */
[----:B------:R-:W-:Y:S01]  /*03e0*/  @P0 IMAD.IADD R18, R18, 0x1, -R25 ;  /* 0x0000000112120824 */ /* 0x000fe200078e0a19 */
[----:B------:R-:W-:-:S04]  /*03f0*/  @!P1 LOP3.LUT R18, RZ, R25, RZ, 0x33, !PT ;  /* 0x00000019ff129212 */ /* 0x000fc800078e33ff */
[----:B------:R-:W-:-:S04]  /*0400*/  ISETP.NE.U32.AND P0, PT, R18, RZ, PT ;  /* 0x000000ff1200720c */ /* 0x000fc80003f05070 */
[----:B------:R-:W-:Y:S01]  /*0410*/  ISETP.NE.AND.EX P0, PT, RZ, RZ, PT, P0 ;  /* 0x000000ffff00720c */ /* 0x000fe20003f05300 */
[----:B------:R-:W-:-:S12]  /*0420*/  BRA `(.L_x_7) ;  /* 0x00000000001c7947 */ /* 0x000fd80003800000 */
.L_x_6:
[----:B------:R-:W-:Y:S01]  /*0430*/  IMAD.MOV.U32 R0, RZ, RZ, R16 ;  /* 0x000000ffff007224 */ /* 0x000fe200078e0010 */
[----:B------:R-:W-:Y:S01]  /*0440*/  MOV R18, 0x480 ;  /* 0x0000048000127802 */ /* 0x000fe20000000f00 */
[----:B0-----:R-:W-:Y:S02]  /*0450*/  IMAD.MOV.U32 R2, RZ, RZ, R25 ;  /* 0x000000ffff027224 */ /* 0x001fe400078e0019 */
[----:B------:R-:W-:-:S07]  /*0460*/  IMAD.MOV.U32 R3, RZ, RZ, R24 ;  /* 0x000000ffff037224 */ /* 0x000fce00078e0018 */
[----:B------:R-:W-:Y:S05]  /*0470*/  CALL.REL.NOINC `($__internal_0_$__cuda_sm20_rem_u64) ;  /* 0x0000000800f47944 */ /* 0x000fea0003c00000 */
[----:B------:R-:W-:-:S04]  /*0480*/  ISETP.NE.U32.AND P0, PT, R0, RZ, PT ;  /* 0x000000ff0000720c */ /* 0x000fc80003f05070 */
[----:B------:R-:W-:-:S13]  /*0490*/  ISETP.NE.AND.EX P0, PT, R20, RZ, PT, P0 ;  /* 0x000000ff1400720c */ /* 0x000fda0003f05300 */
.L_x_7:
[----:B------:R-:W-:Y:S05]  /*04a0*/  BSYNC.RECONVERGENT B3 ;  /* 0x0000000000037941 */ /* 0x000fea0003800200 */
.L_x_5:
[----:B------:R-:W-:Y:S01]  /*04b0*/  IADD3 R18, P1, PT, R9, -0x2, RZ ;  /* 0xfffffffe09127810 */ /* 0x000fe20007f3e0ff */
[----:B------:R-:W-:Y:S01]  /*04c0*/  BSSY.RECONVERGENT B3, `(.L_x_8) ;  /* 0x0000020000037945 */ /* 0x000fe20003800200 */
[----:B------:R-:W-:Y:S02]  /*04d0*/  SEL R26, R25, RZ, !P0 ;  /* 0x000000ff191a7207 */ /* 0x000fe40004000000 */
[----:B------:R-:W-:Y:S02]  /*04e0*/  IADD3.X R3, PT, PT, R8, -0x1, RZ, P1, !PT ;  /* 0xffffffff08037810 */ /* 0x000fe40000ffe4ff */
[----:B------:R-:W-:Y:S02]  /*04f0*/  SEL R24, R24, RZ, !P0 ;  /* 0x000000ff18187207 */ /* 0x000fe40004000000 */
[----:B------:R-:W-:-:S13]  /*0500*/  ISETP.NE.U32.AND P1, PT, R3, RZ, PT ;  /* 0x000000ff0300720c */ /* 0x000fda0003f25070 */
[----:B------:R-:W-:Y:S05]  /*0510*/  @P1 BRA `(.L_x_9) ;  /* 0x0000000000501947 */ /* 0x000fea0003800000 */
[----:B------:R-:W0:Y:S01]  /*0520*/  I2F.U32.RP R0, R18 ;  /* 0x0000001200007306 */ /* 0x000e220000209000 */
[----:B------:R-:W-:-:S07]  /*0530*/  ISETP.NE.U32.AND P1, PT, R18, RZ, PT ;  /* 0x000000ff1200720c */ /* 0x000fce0003f25070 */
[----:B0-----:R-:W0:Y:S02]  /*0540*/  MUFU.RCP R0, R0 ;  /* 0x0000000000007308 */ /* 0x001e240000001000 */
[----:B0-----:R-:W-:-:S06]  /*0550*/  VIADD R2, R0, 0xffffffe ;  /* 0x0ffffffe00027836 */ /* 0x001fcc0000000000 */
[----:B------:R0:W1:Y:S02]  /*0560*/  F2I.FTZ.U32.TRUNC.NTZ R3, R2 ;  /* 0x0000000200037305 */ /* 0x000064000021f000 */
[----:B0-----:R-:W-:Y:S02]  /*0570*/  HFMA2 R2, -RZ, RZ, 0, 0 ;  /* 0x00000000ff027431 */ /* 0x001fe400000001ff */
        /* <DEDUP_REMOVED lines=14> */
.L_x_9:
[----:B------:R-:W-:Y:S01]  /*0660*/  IMAD.MOV.U32 R2, RZ, RZ, R18 ;  /* 0x000000ffff027224 */ /* 0x000fe200078e0012 */
[----:B------:R-:W-:Y:S01]  /*0670*/  MOV R18, 0x6a0 ;  /* 0x000006a000127802 */ /* 0x000fe20000000f00 */
[----:B------:R-:W-:-:S07]  /*0680*/  IMAD.MOV.U32 R0, RZ, RZ, R16 ;  /* 0x000000ffff007224 */ /* 0x000fce00078e0010 */
[----:B------:R-:W-:Y:S05]  /*0690*/  CALL.REL.NOINC `($__internal_0_$__cuda_sm20_rem_u64) ;  /* 0x00000008006c7944 */ /* 0x000fea0003c00000 */
[----:B------:R-:W-:-:S04]  /*06a0*/  ISETP.NE.U32.AND P0, PT, R0, RZ, PT ;  /* 0x000000ff0000720c */ /* 0x000fc80003f05070 */
[----:B------:R-:W-:-:S13]  /*06b0*/  ISETP.NE.AND.EX P0, PT, R20, RZ, PT, P0 ;  /* 0x000000ff1400720c */ /* 0x000fda0003f05300 */
.L_x_10:
[----:B------:R-:W-:Y:S05]  /*06c0*/  BSYNC.RECONVERGENT B3 ;  /* 0x0000000000037941 */ /* 0x000fea0003800200 */
.L_x_8:
[C---:B------:R-:W-:Y:S01]  /*06d0*/  IADD3 R18, P1, PT, R9.reuse, -0x1, RZ ;  /* 0xffffffff09127810 */ /* 0x040fe20007f3e0ff */
[----:B------:R-:W-:Y:S01]  /*06e0*/  BSSY.RECONVERGENT B3, `(.L_x_11) ;  /* 0x0000024000037945 */ /* 0x000fe20003800200 */
[----:B------:R-:W-:Y:S02]  /*06f0*/  IADD3 R0, P2, PT, R9, -0x2, RZ ;  /* 0xfffffffe09007810 */ /* 0x000fe40007f5e0ff */
[----:B------:R-:W-:Y:S02]  /*0700*/  IADD3.X R3, PT, PT, R8, -0x1, RZ, P1, !PT ;  /* 0xffffffff08037810 */ /* 0x000fe40000ffe4ff */
[----:B------:R-:W-:Y:S02]  /*0710*/  SEL R0, R0, RZ, !P0 ;  /* 0x000000ff00007207 */ /* 0x000fe40004000000 */
[----:B------:R-:W-:Y:S02]  /*0720*/  ISETP.NE.U32.AND P1, PT, R3, RZ, PT ;  /* 0x000000ff0300720c */ /* 0x000fe40003f25070 */
[----:B------:R-:W-:-:S02]  /*0730*/  IADD3.X R2, PT, PT, R8, -0x1, RZ, P2, !PT ;  /* 0xffffffff08027810 */ /* 0x000fc400017fe4ff */
[----:B------:R-:W-:Y:S02]  /*0740*/  IADD3 R15, P2, P3, R0, R26, R15 ;  /* 0x0000001a000f7210 */ /* 0x000fe40007b5e00f */
[----:B------:R-:W-:-:S04]  /*0750*/  SEL R0, R2, RZ, !P0 ;  /* 0x000000ff02007207 */ /* 0x000fc80004000000 */
[----:B------:R-:W-:-:S03]  /*0760*/  IADD3.X R19, PT, PT, R0, R24, R19, P2, P3 ;  /* 0x0000001800137210 */ /* 0x000fc600017e6413 */
[----:B------:R-:W-:Y:S05]  /*0770*/  @P1 BRA `(.L_x_12) ;  /* 0x0000000000501947 */ /* 0x000fea0003800000 */
[----:B------:R-:W0:Y:S01]  /*0780*/  I2F.U32.RP R0, R18 ;  /* 0x0000001200007306 */ /* 0x000e220000209000 */
[----:B------:R-:W-:-:S07]  /*0790*/  ISETP.NE.U32.AND P1, PT, R18, RZ, PT ;  /* 0x000000ff1200720c */ /* 0x000fce0003f25070 */
[----:B0-----:R-:W0:Y:S02]  /*07a0*/  MUFU.RCP R0, R0 ;  /* 0x0000000000007308 */ /* 0x001e240000001000 */
        /* <DEDUP_REMOVED lines=17> */
.L_x_12:
[----:B------:R-:W-:Y:S01]  /*08c0*/  IMAD.MOV.U32 R2, RZ, RZ, R18 ;  /* 0x000000ffff027224 */ /* 0x000fe200078e0012 */
[----:B------:R-:W-:Y:S01]  /*08d0*/  MOV R18, 0x900 ;  /* 0x0000090000127802 */ /* 0x000fe20000000f00 */
[----:B------:R-:W-:-:S07]  /*08e0*/  IMAD.MOV.U32 R0, RZ, RZ, R16 ;  /* 0x000000ffff007224 */ /* 0x000fce00078e0010 */
[----:B------:R-:W-:Y:S05]  /*08f0*/  CALL.REL.NOINC `($__internal_0_$__cuda_sm20_rem_u64) ;  /* 0x0000000400d47944 */ /* 0x000fea0003c00000 */
[----:B------:R-:W-:-:S04]  /*0900*/  ISETP.NE.U32.AND P0, PT, R0, RZ, PT ;  /* 0x000000ff0000720c */ /* 0x000fc80003f05070 */
[----:B------:R-:W-:-:S13]  /*0910*/  ISETP.NE.AND.EX P0, PT, R20, RZ, PT, P0 ;  /* 0x000000ff1400720c */ /* 0x000fda0003f05300 */
.L_x_13:
[----:B------:R-:W-:Y:S05]  /*0920*/  BSYNC.RECONVERGENT B3 ;  /* 0x0000000000037941 */ /* 0x000fea0003800200 */
.L_x_11:
[----:B------:R-:W-:Y:S01]  /*0930*/  ISETP.NE.U32.AND P1, PT, R8, RZ, PT ;  /* 0x000000ff0800720c */ /* 0x000fe20003f25070 */
[----:B------:R-:W-:Y:S01]  /*0940*/  BSSY.RECONVERGENT B3, `(.L_x_14) ;  /* 0x0000021000037945 */ /* 0x000fe20003800200 */
[----:B------:R-:W-:-:S04]  /*0950*/  IADD3 R26, P2, PT, R9, -0x1, RZ ;  /* 0xffffffff091a7810 */ /* 0x000fc80007f5e0ff */
[----:B------:R-:W-:Y:S02]  /*0960*/  IADD3.X R24, PT, PT, R8, -0x1, RZ, P2, !PT ;  /* 0xffffffff08187810 */ /* 0x000fe400017fe4ff */
[----:B------:R-:W-:Y:S02]  /*0970*/  SEL R26, R26, RZ, !P0 ;  /* 0x000000ff1a1a7207 */ /* 0x000fe40004000000 */
[----:B------:R-:W-:-:S03]  /*0980*/  SEL R24, R24, RZ, !P0 ;  /* 0x000000ff18187207 */ /* 0x000fc60004000000 */
        /* <DEDUP_REMOVED lines=16> */
[-C--:B------:R-:W-:Y:S02]  /*0a90*/  @P0 IADD3 R18, PT, PT, R18, -R9.reuse, RZ ;  /* 0x8000000912120210 */ /* 0x080fe40007ffe0ff */
[----:B------:R-:W-:-:S04]  /*0aa0*/  @!P1 LOP3.LUT R18, RZ, R9, RZ, 0x33, !PT ;  /* 0x00000009ff129212 */ /* 0x000fc800078e33ff */
[----:B------:R-:W-:-:S04]  /*0ab0*/  ISETP.NE.U32.AND P0, PT, R18, RZ, PT ;  /* 0x000000ff1200720c */ /* 0x000fc80003f05070 */
[----:B------:R-:W-:Y:S01]  /*0ac0*/  ISETP.NE.AND.EX P0, PT, RZ, RZ, PT, P0 ;  /* 0x000000ffff00720c */ /* 0x000fe20003f05300 */
[----:B------:R-:W-:-:S12]  /*0ad0*/  BRA `(.L_x_16) ;  /* 0x00000000001c7947 */ /* 0x000fd80003800000 */
.L_x_15:
[----:B------:R-:W-:Y:S01]  /*0ae0*/  IMAD.MOV.U32 R0, RZ, RZ, R16 ;  /* 0x000000ffff007224 */ /* 0x000fe200078e0010 */
[----:B------:R-:W-:Y:S01]  /*0af0*/  MOV R18, 0xb30 ;  /* 0x00000b3000127802 */ /* 0x000fe20000000f00 */
[----:B------:R-:W-:Y:S02]  /*0b00*/  IMAD.MOV.U32 R2, RZ, RZ, R9 ;  /* 0x000000ffff027224 */ /* 0x000fe400078e0009 */
[----:B------:R-:W-:-:S07]  /*0b10*/  IMAD.MOV.U32 R3, RZ, RZ, R8 ;  /* 0x000000ffff037224 */ /* 0x000fce00078e0008 */
[----:B------:R-:W-:Y:S05]  /*0b20*/  CALL.REL.NOINC `($__internal_0_$__cuda_sm20_rem_u64) ;  /* 0x0000000400487944 */ /* 0x000fea0003c00000 */
[----:B------:R-:W-:-:S04]  /*0b30*/  ISETP.NE.U32.AND P0, PT, R0, RZ, PT ;  /* 0x000000ff0000720c */ /* 0x000fc80003f05070 */
[----:B------:R-:W-:-:S13]  /*0b40*/  ISETP.NE.AND.EX P0, PT, R20, RZ, PT, P0 ;  /* 0x000000ff1400720c */ /* 0x000fda0003f05300 */
.L_x_16:
[----:B------:R-:W-:Y:S05]  /*0b50*/  BSYNC.RECONVERGENT B3 ;  /* 0x0000000000037941 */ /* 0x000fea0003800200 */
.L_x_14:
[C---:B------:R-:W-:Y:S02]  /*0b60*/  SEL R0, R9.reuse, RZ, !P0 ;  /* 0x000000ff09007207 */ /* 0x040fe40004000000 */
[C---:B------:R-:W-:Y:S02]  /*0b70*/  ISETP.NE.U32.AND P4, PT, R9.reuse, R10, PT ;  /* 0x0000000a0900720c */ /* 0x040fe40003f85070 */
[----:B------:R-:W-:Y:S02]  /*0b80*/  IADD3 R15, P2, P3, R0, R26, R15 ;  /* 0x0000001a000f7210 */ /* 0x000fe40007b5e00f */
[C---:B------:R-:W-:Y:S02]  /*0b90*/  SEL R0, R8.reuse, RZ, !P0 ;  /* 0x000000ff08007207 */ /* 0x040fe40004000000 */
[----:B------:R-:W-:Y:S02]  /*0ba0*/  ISETP.NE.AND.EX P0, PT, R8, R13, PT, P4 ;  /* 0x0000000d0800720c */ /* 0x000fe40003f05340 */
[----:B------:R-:W-:-:S02]  /*0bb0*/  IADD3 R9, P1, PT, R9, 0x4, RZ ;  /* 0x0000000409097810 */ /* 0x000fc40007f3e0ff */
[----:B------:R-:W-:-:S03]  /*0bc0*/  IADD3.X R19, PT, PT, R0, R24, R19, P2, P3 ;  /* 0x0000001800137210 */ /* 0x000fc600017e6413 */
[----:B------:R-:W-:-:S06]  /*0bd0*/  IMAD.X R8, RZ, RZ, R8, P1 ;  /* 0x000000ffff087224 */ /* 0x000fcc00008e0608 */
[----:B------:R-:W-:Y:S05]  /*0be0*/  @P0 BRA `(.L_x_17) ;  /* 0xfffffff400a40947 */ /* 0x000fea000383ffff */
[----:B------:R-:W-:Y:S05]  /*0bf0*/  BSYNC.RECONVERGENT B2 ;  /* 0x0000000000027941 */ /* 0x000fea0003800200 */
.L_x_4:
[----:B------:R-:W-:-:S05]  /*0c00*/  IADD3 R5, P0, PT, R5, 0x1, RZ ;  /* 0x0000000105057810 */ /* 0x000fca0007f1e0ff */
[----:B------:R-:W-:-:S08]  /*0c10*/  IMAD.X R4, RZ, RZ, R4, P0 ;  /* 0x000000ffff047224 */ /* 0x000fd000000e0604 */
.L_x_3:
[----:B------:R-:W-:Y:S05]  /*0c20*/  BSYNC.RECONVERGENT B1 ;  /* 0x0000000000017941 */ /* 0x000fea0003800200 */
.L_x_2:
[----:B------:R-:W-:-:S04]  /*0c30*/  ISETP.NE.U32.AND P0, PT, R11, RZ, PT ;  /* 0x000000ff0b00720c */ /* 0x000fc80003f05070 */
[----:B------:R-:W-:-:S13]  /*0c40*/  ISETP.NE.AND.EX P0, PT, R14, RZ, PT, P0 ;  /* 0x000000ff0e00720c */ /* 0x000fda0003f05300 */
[----:B------:R-:W-:Y:S05]  /*0c50*/  @!P0 BRA `(.L_x_1) ;  /* 0x0000000000a88947 */ /* 0x000fea0003800000 */
.L_x_21:
[----:B------:R-:W-:Y:S01]  /*0c60*/  ISETP.NE.U32.AND P1, PT, R4, RZ, PT ;  /* 0x000000ff0400720c */ /* 0x000fe20003f25070 */
[----:B------:R-:W-:Y:S01]  /*0c70*/  BSSY.RECONVERGENT B1, `(.L_x_18) ;  /* 0x0000021000017945 */ /* 0x000fe20003800200 */
[----:B------:R-:W-:-:S04]  /*0c80*/  IADD3 R11, P0, PT, R11, -0x1, RZ ;  /* 0xffffffff0b0b7810 */ /* 0x000fc80007f1e0ff */
[----:B------:R-:W-:Y:S02]  /*0c90*/  IADD3.X R14, PT, PT, R14, -0x1, RZ, P0, !PT ;  /* 0xffffffff0e0e7810 */ /* 0x000fe400007fe4ff */
[----:B------:R-:W-:-:S04]  /*0ca0*/  ISETP.NE.U32.AND P0, PT, R11, RZ, PT ;  /* 0x000000ff0b00720c */ /* 0x000fc80003f05070 */
[----:B------:R-:W-:Y:S01]  /*0cb0*/  ISETP.NE.AND.EX P0, PT, R14, RZ, PT, P0 ;  /* 0x000000ff0e00720c */ /* 0x000fe20003f05300 */
[----:B------:R-:W-:-:S12]  /*0cc0*/  @P1 BRA `(.L_x_19) ;  /* 0x0000000000501947 */ /* 0x000fd80003800000 */
        /* <DEDUP_REMOVED lines=20> */
.L_x_19:
[----:B------:R-:W-:Y:S01]  /*0e10*/  IMAD.MOV.U32 R0, RZ, RZ, R16 ;  /* 0x000000ffff007224 */ /* 0x000fe200078e0010 */
[----:B------:R-:W-:Y:S01]  /*0e20*/  MOV R18, 0xe60 ;  /* 0x00000e6000127802 */ /* 0x000fe20000000f00 */
[----:B0-----:R-:W-:Y:S02]  /*0e30*/  IMAD.MOV.U32 R2, RZ, RZ, R5 ;  /* 0x000000ffff027224 */ /* 0x001fe400078e0005 */
[----:B------:R-:W-:-:S07]  /*0e40*/  IMAD.MOV.U32 R3, RZ, RZ, R4 ;  /* 0x000000ffff037224 */ /* 0x000fce00078e0004 */
[----:B------:R-:W-:Y:S05]  /*0e50*/  CALL.REL.NOINC `($__internal_0_$__cuda_sm20_rem_u64) ;  /* 0x00000000007c7944 */ /* 0x000fea0003c00000 */
[----:B------:R-:W-:-:S04]  /*0e60*/  ISETP.NE.U32.AND P1, PT, R0, RZ, PT ;  /* 0x000000ff0000720c */ /* 0x000fc80003f25070 */
[----:B------:R-:W-:-:S13]  /*0e70*/  ISETP.NE.AND.EX P1, PT, R20, RZ, PT, P1 ;  /* 0x000000ff1400720c */ /* 0x000fda0003f25310 */
.L_x_20:
[----:B------:R-:W-:Y:S05]  /*0e80*/  BSYNC.RECONVERGENT B1 ;  /* 0x0000000000017941 */ /* 0x000fea0003800200 */
.L_x_18:
[C---:B------:R-:W-:Y:S02]  /*0e90*/  SEL R0, R5.reuse, RZ, !P1 ;  /* 0x000000ff05007207 */ /* 0x040fe40004800000 */
[----:B------:R-:W-:Y:S02]  /*0ea0*/  IADD3 R5, P3, PT, R5, 0x1, RZ ;  /* 0x0000000105057810 */ /* 0x000fe40007f7e0ff */
[----:B------:R-:W-:Y:S02]  /*0eb0*/  IADD3 R15, P2, PT, R15, R0, RZ ;  /* 0x000000000f0f7210 */ /* 0x000fe40007f5e0ff */
[----:B------:R-:W-:Y:S01]  /*0ec0*/  SEL R0, R4, RZ, !P1 ;  /* 0x000000ff04007207 */ /* 0x000fe20004800000 */
[----:B------:R-:W-:-:S04]  /*0ed0*/  IMAD.X R4, RZ, RZ, R4, P3 ;  /* 0x000000ffff047224 */ /* 0x000fc800018e0604 */
[----:B------:R-:W-:Y:S01]  /*0ee0*/  IMAD.X R19, R19, 0x1, R0, P2 ;  /* 0x0000000113137824 */ /* 0x000fe200010e0600 */
[----:B------:R-:W-:Y:S06]  /*0ef0*/  @P0 BRA `(.L_x_21) ;  /* 0xfffffffc00580947 */ /* 0x000fec000383ffff */
.L_x_1:
[----:B------:R-:W-:Y:S05]  /*0f00*/  BSYNC.RECONVERGENT B0 ;  /* 0x0000000000007941 */ /* 0x000fea0003800200 */
.L_x_0:
[----:B------:R-:W-:-:S04]  /*0f10*/  ISETP.NE.U32.AND P0, PT, R15, R16, PT ;  /* 0x000000100f00720c */ /* 0x000fc80003f05070 */
[----:B------:R-:W-:-:S13]  /*0f20*/  ISETP.NE.AND.EX P0, PT, R19, RZ, PT, P0 ;  /* 0x000000ff1300720c */ /* 0x000fda0003f05300 */
[----:B------:R-:W-:Y:S05]  /*0f30*/  @P0 EXIT ;  /* 0x000000000000094d */ /* 0x000fea0003800000 */
[----:B------:R-:W-:Y:S01]  /*0f40*/  IMAD.MOV.U32 R17, RZ, RZ, RZ ;  /* 0x000000ffff117224 */ /* 0x000fe200078e00ff */
[----:B------:R-:W-:Y:S01]  /*0f50*/  MOV R0, 0x0 ;  /* 0x0000000000007802 */ /* 0x000fe20000000f00 */
[----:B------:R-:W1:Y:S03]  /*0f60*/  LDCU.64 UR4, c[0x4][0x8] ;  /* 0x01000100ff0477ac */ /* 0x000e660008000a00 */
[----:B------:R2:W-:Y:S01]  /*0f70*/  STL.64 [R1], R16 ;  /* 0x0000001001007387 */ /* 0x0005e20000100a00 */
[----:B0-----:R2:W0:Y:S01]  /*0f80*/  LDC.64 R2, c[0x4][R0] ;  /* 0x0100000000027b82 */ /* 0x0014220000000a00 */
[----:B-1----:R-:W-:Y:S01]  /*0f90*/  MOV R4, UR4 ;  /* 0x0000000400047c02 */ /* 0x002fe20008000f00 */
[----:B--2---:R-:W-:-:S07]  /*0fa0*/  IMAD.U32 R5, RZ, RZ, UR5 ;  /* 0x00000005ff057e24 */ /* 0x004fce000f8e00ff */
[----:B------:R-:W-:-:S07]  /*0fb0*/  LEPC R20, `(.L_x_22) ;  /* 0x000000001014794e */ /* 0x000fce0000000000 */
[----:B0-----:R-:W-:Y:S05]  /*0fc0*/  CALL.ABS.NOINC R2 ;  /* 0x0000000002007343 */ /* 0x001fea0003c00000 */
.L_x_22:
[----:B------:R-:W0:Y:S08]  /*0fd0*/  LDC.64 R2, c[0x0][0x380] ;  /* 0x0000e000ff027b82 */ /* 0x000e300000000a00 */
[----:B------:R-:W1:Y:S01]  /*0fe0*/  LDC.64 R4, c[0x0][0x380] ;  /* 0x0000e000ff047b82 */ /* 0x000e620000000a00 */
[----:B0-----:R-:W1:Y:S01]  /*0ff0*/  LDG.E.64 R2, desc[UR36][R2.64] ;  /* 0x0000002402027981 */ /* 0x001e62000c1e1b00 */
[----:B------:R-:W-:Y:S01]  /*1000*/  IMAD.MOV.U32 R17, RZ, RZ, RZ ;  /* 0x000000ffff117224 */ /* 0x000fe200078e00ff */
[----:B-1----:R-:W-:-:S04]  /*1010*/  LEA R4, P0, R2, R4, 0x3 ;  /* 0x0000000402047211 */ /* 0x002fc800078018ff */
[----:B------:R-:W-:-:S05]  /*1020*/  LEA.HI.X R5, R2, R5, R3, 0x3, P0 ;  /* 0x0000000502057211 */ /* 0x000fca00000f1c03 */
[----:B------:R-:W-:Y:S01]  /*1030*/  STG.E.64 desc[UR36][R4.64+0x8], R16 ;  /* 0x0000081004007986 */ /* 0x000fe2000c101b24 */
[----:B------:R-:W-:Y:S05]  /*1040*/  EXIT ;  /* 0x000000000000794d */ /* 0x000fea0003800000 */
        .weak           $__internal_0_$__cuda_sm20_rem_u64
        .type           $__internal_0_$__cuda_sm20_rem_u64,@function
        .size           $__internal_0_$__cuda_sm20_rem_u64,(.L_x_24 - $__internal_0_$__cuda_sm20_rem_u64)
$__internal_0_$__cuda_sm20_rem_u64:
[----:B------:R-:W0:Y:S08]  /*1050*/  I2F.U64.RP R28, R2 ;  /* 0x00000002001c7312 */ /* 0x000e300000309000 */
[----:B0-----:R-:W0:Y:S02]  /*1060*/  MUFU.RCP R28, R28 ;  /* 0x0000001c001c7308 */ /* 0x001e240000001000 */
[----:B0-----:R-:W-:-:S06]  /*1070*/  VIADD R20, R28, 0x1ffffffe ;  /* 0x1ffffffe1c147836 */ /* 0x001fcc0000000000 */
[----:B------:R-:W0:Y:S02]  /*1080*/  F2I.U64.TRUNC R20, R20 ;  /* 0x0000001400147311 */ /* 0x000e24000020d800 */
[----:B0-----:R-:W-:-:S04]  /*1090*/  IMAD.WIDE.U32 R22, R20, R2, RZ ;  /* 0x0000000214167225 */ /* 0x001fc800078e00ff */
[----:B------:R-:W-:Y:S01]  /*10a0*/  IMAD R23, R20, R3, R23 ;  /* 0x0000000314177224 */ /* 0x000fe200078e0217 */
[----:B------:R-:W-:-:S03]  /*10b0*/  IADD3 R27, P1, PT, RZ, -R22, RZ ;  /* 0x80000016ff1b7210 */ /* 0x000fc60007f3e0ff */
[----:B------:R-:W-:Y:S02]  /*10c0*/  IMAD R23, R21, R2, R23 ;  /* 0x0000000215177224 */ /* 0x000fe400078e0217 */
[----:B------:R-:W-:-:S04]  /*10d0*/  IMAD.HI.U32 R22, R20, R27, RZ ;  /* 0x0000001b14167227 */ /* 0x000fc800078e00ff */
[----:B------:R-:W-:Y:S02]  /*10e0*/  IMAD.X R29, RZ, RZ, ~R23, P1 ;  /* 0x000000ffff1d7224 */ /* 0x000fe400008e0e17 */
[----:B------:R-:W-:Y:S02]  /*10f0*/  IMAD.MOV.U32 R23, RZ, RZ, R20 ;  /* 0x000000ffff177224 */ /* 0x000fe400078e0014 */
[----:B------:R-:W-:-:S04]  /*1100*/  IMAD.WIDE.U32 R22, P1, R20, R29, R22 ;  /* 0x0000001d14167225 */ /* 0x000fc80007820016 */
[----:B------:R-:W-:-:S04]  /*1110*/  IMAD.HI.U32 R22, P2, R21, R27, R22 ;  /* 0x0000001b15167227 */ /* 0x000fc80007840016 */
[CC--:B------:R-:W-:Y:S02]  /*1120*/  IMAD R23, R21.reuse, R29.reuse, RZ ;  /* 0x0000001d15177224 */ /* 0x0c0fe400078e02ff */
[----:B------:R-:W-:-:S03]  /*1130*/  IMAD.HI.U32 R27, R21, R29, RZ ;  /* 0x0000001d151b7227 */ /* 0x000fc600078e00ff */
[----:B------:R-:W-:Y:S01]  /*1140*/  IADD3 R23, P3, PT, R23, R22, RZ ;  /* 0x0000001617177210 */ /* 0x000fe20007f7e0ff */
[----:B------:R-:W-:-:S04]  /*1150*/  IMAD.X R27, R27, 0x1, R21, P1 ;  /* 0x000000011b1b7824 */ /* 0x000fc800008e0615 */
[----:B------:R-:W-:Y:S01]  /*1160*/  IMAD.WIDE.U32 R20, R23, R2, RZ ;  /* 0x0000000217147225 */ /* 0x000fe200078e00ff */
[----:B------:R-:W-:-:S03]  /*1170*/  IADD3.X R27, PT, PT, RZ, RZ, R27, P3, P2 ;  /* 0x000000ffff1b7210 */ /* 0x000fc60001fe441b */
[----:B------:R-:W-:Y:S01]  /*1180*/  IMAD R22, R23, R3, R21 ;  /* 0x0000000317167224 */ /* 0x000fe200078e0215 */
[----:B------:R-:W-:-:S03]  /*1190*/  IADD3 R21, P1, PT, RZ, -R20, RZ ;  /* 0x80000014ff157210 */ /* 0x000fc60007f3e0ff */
[----:B------:R-:W-:Y:S02]  /*11a0*/  IMAD R20, R27, R2, R22 ;  /* 0x000000021b147224 */ /* 0x000fe400078e0216 */
[----:B------:R-:W-:-:S04]  /*11b0*/  IMAD.HI.U32 R22, R23, R21, RZ ;  /* 0x0000001517167227 */ /* 0x000fc800078e00ff */
[----:B------:R-:W-:-:S04]  /*11c0*/  IMAD.X R20, RZ, RZ, ~R20, P1 ;  /* 0x000000ffff147224 */ /* 0x000fc800008e0e14 */
[----:B------:R-:W-:-:S04]  /*11d0*/  IMAD.WIDE.U32 R22, P1, R23, R20, R22 ;  /* 0x0000001417167225 */ /* 0x000fc80007820016 */
[----:B------:R-:W-:-:S04]  /*11e0*/  IMAD.HI.U32 R23, P2, R27, R21, R22 ;  /* 0x000000151b177227 */ /* 0x000fc80007840016 */
[CC--:B------:R-:W-:Y:S02]  /*11f0*/  IMAD R22, R27.reuse, R20.reuse, RZ ;  /* 0x000000141b167224 */ /* 0x0c0fe400078e02ff */
[----:B------:R-:W-:-:S03]  /*1200*/  IMAD.HI.U32 R20, R27, R20, RZ ;  /* 0x000000141b147227 */ /* 0x000fc600078e00ff */
[----:B------:R-:W-:Y:S01]  /*1210*/  IADD3 R23, P3, PT, R22, R23, RZ ;  /* 0x0000001716177210 */ /* 0x000fe20007f7e0ff */
[----:B------:R-:W-:Y:S02]  /*1220*/  IMAD.X R27, R20, 0x1, R27, P1 ;  /* 0x00000001141b7824 */ /* 0x000fe400008e061b */
[----:B------:R-:W-:Y:S02]  /*1230*/  IMAD.MOV.U32 R21, RZ, RZ, RZ ;  /* 0x000000ffff157224 */ /* 0x000fe400078e00ff */
[----:B------:R-:W-:Y:S01]  /*1240*/  IMAD.HI.U32 R20, R23, R0, RZ ;  /* 0x0000000017147227 */ /* 0x000fe200078e00ff */
[----:B------:R-:W-:-:S03]  /*1250*/  IADD3.X R27, PT, PT, RZ, RZ, R27, P3, P2 ;  /* 0x000000ffff1b7210 */ /* 0x000fc60001fe441b */
[----:B------:R-:W-:-:S04]  /*1260*/  IMAD.WIDE.U32 R20, R23, R12, R20 ;  /* 0x0000000c17147225 */ /* 0x000fc800078e0014 */
[C---:B------:R-:W-:Y:S02]  /*1270*/  IMAD R23, R27.reuse, R12, RZ ;  /* 0x0000000c1b177224 */ /* 0x040fe400078e02ff */
[----:B------:R-:W-:-:S04]  /*1280*/  IMAD.HI.U32 R20, P1, R27, R0, R20 ;  /* 0x000000001b147227 */ /* 0x000fc80007820014 */
[----:B------:R-:W-:Y:S01]  /*1290*/  IMAD.HI.U32 R22, R27, R12, RZ ;  /* 0x0000000c1b167227 */ /* 0x000fe200078e00ff */
[----:B------:R-:W-:-:S03]  /*12a0*/  IADD3 R23, P2, PT, R23, R20, RZ ;  /* 0x0000001417177210 */ /* 0x000fc60007f5e0ff */
[----:B------:R-:W-:Y:S02]  /*12b0*/  IMAD.X R22, RZ, RZ, R22, P1 ;  /* 0x000000ffff167224 */ /* 0x000fe400008e0616 */
[----:B------:R-:W-:-:S04]  /*12c0*/  IMAD.WIDE.U32 R20, R23, R2, RZ ;  /* 0x0000000217147225 */ /* 0x000fc800078e00ff */
[----:B------:R-:W-:Y:S01]  /*12d0*/  IMAD.X R27, RZ, RZ, R22, P2 ;  /* 0x000000ffff1b7224 */ /* 0x000fe200010e0616 */
[----:B------:R-:W-:Y:S01]  /*12e0*/  IADD3 R29, P2, PT, -R20, R0, RZ ;  /* 0x00000000141d7210 */ /* 0x000fe20007f5e1ff */
[----:B------:R-:W-:-:S03]  /*12f0*/  IMAD R23, R23, R3, R21 ;  /* 0x0000000317177224 */ /* 0x000fc600078e0215 */
[-C--:B------:R-:W-:Y:S01]  /*1300*/  ISETP.GE.U32.AND P1, PT, R29, R2.reuse, PT ;  /* 0x000000021d00720c */ /* 0x080fe20003f26070 */
[----:B------:R-:W-:-:S04]  /*1310*/  IMAD R23, R27, R2, R23 ;  /* 0x000000021b177224 */ /* 0x000fc800078e0217 */
[----:B------:R-:W-:Y:S01]  /*1320*/  IMAD.X R0, R12, 0x1, ~R23, P2 ;  /* 0x000000010c007824 */ /* 0x000fe200010e0e17 */
[----:B------:R-:W-:-:S04]  /*1330*/  IADD3 R21, P2, PT, -R2, R29, RZ ;  /* 0x0000001d02157210 */ /* 0x000fc80007f5e1ff */
[C---:B------:R-:W-:Y:S01]  /*1340*/  ISETP.GE.U32.AND.EX P1, PT, R0.reuse, R3, PT, P1 ;  /* 0x000000030000720c */ /* 0x040fe20003f26110 */
[--C-:B------:R-:W-:Y:S01]  /*1350*/  IMAD.X R22, R0, 0x1, ~R3.reuse, P2 ;  /* 0x0000000100167824 */ /* 0x100fe200010e0e03 */
[----:B------:R-:W-:Y:S02]  /*1360*/  ISETP.NE.U32.AND P2, PT, R2, RZ, PT ;  /* 0x000000ff0200720c */ /* 0x000fe40003f45070 */
[----:B------:R-:W-:Y:S02]  /*1370*/  SEL R21, R21, R29, P1 ;  /* 0x0000001d15157207 */ /* 0x000fe40000800000 */
[----:B------:R-:W-:Y:S02]  /*1380*/  SEL R22, R22, R0, P1 ;  /* 0x0000000016167207 */ /* 0x000fe40000800000 */
[----:B------:R-:W-:Y:S02]  /*1390*/  IADD3 R0, P3, PT, -R2, R21, RZ ;  /* 0x0000001502007210 */ /* 0x000fe40007f7e1ff */
[----:B------:R-:W-:Y:S01]  /*13a0*/  ISETP.GE.U32.AND P1, PT, R21, R2, PT ;  /* 0x000000021500720c */ /* 0x000fe20003f26070 */
[----:B------:R-:W-:Y:S01]  /*13b0*/  IMAD.MOV.U32 R2, RZ, RZ, R18 ;  /* 0x000000ffff027224 */ /* 0x000fe200078e0012 */
[----:B------:R-:W-:Y:S01]  /*13c0*/  ISETP.NE.AND.EX P2, PT, R3, RZ, PT, P2 ;  /* 0x000000ff0300720c */ /* 0x000fe20003f45320 */
[C---:B------:R-:W-:Y:S01]  /*13d0*/  IMAD.X R20, R22.reuse, 0x1, ~R3, P3 ;  /* 0x0000000116147824 */ /* 0x040fe200018e0e03 */
[----:B------:R-:W-:Y:S01]  /*13e0*/  ISETP.GE.U32.AND.EX P1, PT, R22, R3, PT, P1 ;  /* 0x000000031600720c */ /* 0x000fe20003f26110 */
[----:B------:R-:W-:-:S03]  /*13f0*/  IMAD.MOV.U32 R3, RZ, RZ, 0x0 ;  /* 0x00000000ff037424 */ /* 0x000fc600078e00ff */
[----:B------:R-:W-:Y:S02]  /*1400*/  SEL R0, R0, R21, P1 ;  /* 0x0000001500007207 */ /* 0x000fe40000800000 */
[----:B------:R-:W-:Y:S02]  /*1410*/  SEL R20, R20, R22, P1 ;  /* 0x0000001614147207 */ /* 0x000fe40000800000 */
[----:B------:R-:W-:Y:S02]  /*1420*/  SEL R0, R0, 0xffffffff, P2 ;  /* 0xffffffff00007807 */ /* 0x000fe40001000000 */
[----:B------:R-:W-:Y:S01]  /*1430*/  SEL R20, R20, 0xffffffff, P2 ;  /* 0xffffffff14147807 */ /* 0x000fe20001000000 */
[----:B------:R-:W-:Y:S06]  /*1440*/  RET.REL.NODEC R2 `(_Z12_Perfect_GPUPxx) ;  /* 0xffffffe802ec7950 */ /* 0x000fec0003c3ffff */
.L_x_23:
[----:B------:R-:W-:-:S00]  /*1450*/  BRA `(.L_x_23) ;  /* 0xfffffffc00fc7947 */ /* 0x000fc0000383ffff */
[----:B------:R-:W-:-:S00]  /*1460*/  NOP ;  /* 0x0000000000007918 */ /* 0x000fc00000000000 */
        /* <DEDUP_REMOVED lines=9> */
.L_x_24:


//--------------------- .nv.global.init           --------------------------
	.section	.nv.global.init,"aw",@progbits
.nv.global.init:
	.type		$str,@object
	.size		$str,(.L_1 - $str)
$str:
        /*0000*/ 	.byte	0x47, 0x50, 0x55, 0x2d, 0x2d, 0x3e, 0x25, 0x64, 0x0a, 0x00
.L_1:


//--------------------- .nv.shared.reserved.0     --------------------------
	.section	.nv.shared.reserved.0,"aw",@nobits
	.weak		__nv_reservedSMEM_offset_0_alias
	.size		__nv_reservedSMEM_offset_0_alias, 0, 64
	.other		__nv_reservedSMEM_offset_0_alias,@"STO_CUDA_RESERVED_SHARED STV_DEFAULT"
__nv_reservedSMEM_offset_0_alias:
	.zero		0
	.zero		64


//--------------------- .nv.constant0._Z12_Perfect_GPUPxx --------------------------
	.section	.nv.constant0._Z12_Perfect_GPUPxx,"a",@progbits
	.sectionflags	@""
	.align	4
.nv.constant0._Z12_Perfect_GPUPxx:
	.zero		912


//--------------------- SYMBOLS --------------------------

	.type		.nv.reservedSmem.offset0,@object
	.size		.nv.reservedSmem.offset0,0x4
	.type		vprintf,@function
